//
// Generated by NVIDIA NVVM Compiler
//
// Compiler Build ID: CL-36424714
// Cuda compilation tools, release 13.0, V13.0.88
// Based on NVVM 20.0.0
//

.version 9.0
.target sm_100
.address_size 64

	// .globl	_Z20no_1e_tmpS_cs_kerneliiiPdS_S_

.visible .entry _Z20no_1e_tmpS_cs_kerneliiiPdS_S_(
	.param .u32 _Z20no_1e_tmpS_cs_kerneliiiPdS_S__param_0,
	.param .u32 _Z20no_1e_tmpS_cs_kerneliiiPdS_S__param_1,
	.param .u32 _Z20no_1e_tmpS_cs_kerneliiiPdS_S__param_2,
	.param .u64 .ptr .align 1 _Z20no_1e_tmpS_cs_kerneliiiPdS_S__param_3,
	.param .u64 .ptr .align 1 _Z20no_1e_tmpS_cs_kerneliiiPdS_S__param_4,
	.param .u64 .ptr .align 1 _Z20no_1e_tmpS_cs_kerneliiiPdS_S__param_5
)
{
	.reg .pred 	%p<11>;
	.reg .b32 	%r<54>;
	.reg .b64 	%rd<71>;
	.reg .b64 	%fd<115>;

	ld.param.u32 	%r29, [_Z20no_1e_tmpS_cs_kerneliiiPdS_S__param_0];
	ld.param.u32 	%r30, [_Z20no_1e_tmpS_cs_kerneliiiPdS_S__param_1];
	ld.param.u32 	%r31, [_Z20no_1e_tmpS_cs_kerneliiiPdS_S__param_2];
	ld.param.u64 	%rd7, [_Z20no_1e_tmpS_cs_kerneliiiPdS_S__param_3];
	ld.param.u64 	%rd6, [_Z20no_1e_tmpS_cs_kerneliiiPdS_S__param_4];
	ld.param.u64 	%rd8, [_Z20no_1e_tmpS_cs_kerneliiiPdS_S__param_5];
	cvta.to.global.u64 	%rd1, %rd7;
	cvta.to.global.u64 	%rd2, %rd8;
	cvta.to.global.u64 	%rd3, %rd6;
	mov.u32 	%r32, %ctaid.x;
	mov.u32 	%r1, %ntid.x;
	mov.u32 	%r33, %tid.x;
	mad.lo.s32 	%r46, %r32, %r1, %r33;
	mul.lo.s32 	%r3, %r29, 3;
	mul.lo.s32 	%r4, %r3, %r30;
	setp.ge.s32 	%p1, %r46, %r29;
	@%p1 bra 	$L__BB0_15;
	setp.gt.s32 	%p2, %r31, 0;
	mov.u32 	%r34, %nctaid.x;
	mul.lo.s32 	%r5, %r1, %r34;
	@%p2 bra 	$L__BB0_2;
	bra.uni 	$L__BB0_14;
$L__BB0_2:
	and.b32  	%r6, %r31, 3;
	and.b32  	%r7, %r31, 2147483644;
	and.b32  	%r8, %r31, 1;
	mul.lo.s32 	%r10, %r29, 12;
	mul.lo.s32 	%r9, %r10, %r30;
	mul.wide.s32 	%rd4, %r29, 8;
$L__BB0_3:
	ld.param.u64 	%rd70, [_Z20no_1e_tmpS_cs_kerneliiiPdS_S__param_4];
	cvta.to.global.u64 	%rd15, %rd70;
	mul.wide.s32 	%rd16, %r46, 8;
	add.s64 	%rd17, %rd15, %rd16;
	ld.global.f64 	%fd19, [%rd17];
	add.s64 	%rd18, %rd17, %rd4;
	ld.global.f64 	%fd20, [%rd18];
	add.s64 	%rd19, %rd18, %rd4;
	ld.global.f64 	%fd21, [%rd19];
	mul.f64 	%fd22, %fd20, %fd20;
	fma.rn.f64 	%fd23, %fd19, %fd19, %fd22;
	fma.rn.f64 	%fd24, %fd21, %fd21, %fd23;
	add.f64 	%fd114, %fd24, %fd24;
	add.s64 	%rd5, %rd2, %rd16;
	st.global.f64 	[%rd5], %fd114;
	mov.b32 	%r47, 0;
$L__BB0_4:
	setp.lt.u32 	%p4, %r31, 4;
	mad.lo.s32 	%r48, %r47, %r4, %r46;
	mad.lo.s32 	%r49, %r47, %r3, %r46;
	mov.b32 	%r52, 0;
	@%p4 bra 	$L__BB0_7;
	and.b32  	%r37, %r31, 2147483644;
	neg.s32 	%r50, %r37;
$L__BB0_6:
	.pragma "nounroll";
	mul.wide.s32 	%rd20, %r48, 8;
	add.s64 	%rd21, %rd1, %rd20;
	ld.global.f64 	%fd26, [%rd21];
	mul.wide.s32 	%rd22, %r49, 8;
	add.s64 	%rd23, %rd1, %rd22;
	ld.global.f64 	%fd27, [%rd23];
	mul.f64 	%fd28, %fd26, %fd27;
	sub.f64 	%fd29, %fd114, %fd28;
	st.global.f64 	[%rd5], %fd29;
	add.s64 	%rd24, %rd21, %rd4;
	ld.global.f64 	%fd30, [%rd24];
	add.s64 	%rd25, %rd23, %rd4;
	ld.global.f64 	%fd31, [%rd25];
	mul.f64 	%fd32, %fd30, %fd31;
	sub.f64 	%fd33, %fd29, %fd32;
	st.global.f64 	[%rd5], %fd33;
	add.s64 	%rd26, %rd24, %rd4;
	ld.global.f64 	%fd34, [%rd26];
	add.s64 	%rd27, %rd25, %rd4;
	ld.global.f64 	%fd35, [%rd27];
	mul.f64 	%fd36, %fd34, %fd35;
	sub.f64 	%fd37, %fd33, %fd36;
	st.global.f64 	[%rd5], %fd37;
	add.s64 	%rd28, %rd26, %rd4;
	ld.global.f64 	%fd38, [%rd28];
	mul.wide.s32 	%rd29, %r4, 8;
	add.s64 	%rd30, %rd23, %rd29;
	ld.global.f64 	%fd39, [%rd30];
	mul.f64 	%fd40, %fd38, %fd39;
	sub.f64 	%fd41, %fd37, %fd40;
	st.global.f64 	[%rd5], %fd41;
	add.s64 	%rd31, %rd28, %rd4;
	ld.global.f64 	%fd42, [%rd31];
	add.s64 	%rd32, %rd30, %rd4;
	ld.global.f64 	%fd43, [%rd32];
	mul.f64 	%fd44, %fd42, %fd43;
	sub.f64 	%fd45, %fd41, %fd44;
	st.global.f64 	[%rd5], %fd45;
	add.s64 	%rd33, %rd31, %rd4;
	ld.global.f64 	%fd46, [%rd33];
	add.s64 	%rd34, %rd32, %rd4;
	ld.global.f64 	%fd47, [%rd34];
	mul.f64 	%fd48, %fd46, %fd47;
	sub.f64 	%fd49, %fd45, %fd48;
	st.global.f64 	[%rd5], %fd49;
	add.s64 	%rd35, %rd33, %rd4;
	ld.global.f64 	%fd50, [%rd35];
	add.s64 	%rd36, %rd30, %rd29;
	ld.global.f64 	%fd51, [%rd36];
	mul.f64 	%fd52, %fd50, %fd51;
	sub.f64 	%fd53, %fd49, %fd52;
	st.global.f64 	[%rd5], %fd53;
	add.s64 	%rd37, %rd35, %rd4;
	ld.global.f64 	%fd54, [%rd37];
	add.s64 	%rd38, %rd36, %rd4;
	ld.global.f64 	%fd55, [%rd38];
	mul.f64 	%fd56, %fd54, %fd55;
	sub.f64 	%fd57, %fd53, %fd56;
	st.global.f64 	[%rd5], %fd57;
	add.s64 	%rd39, %rd37, %rd4;
	ld.global.f64 	%fd58, [%rd39];
	add.s64 	%rd40, %rd38, %rd4;
	ld.global.f64 	%fd59, [%rd40];
	mul.f64 	%fd60, %fd58, %fd59;
	sub.f64 	%fd61, %fd57, %fd60;
	st.global.f64 	[%rd5], %fd61;
	add.s64 	%rd41, %rd39, %rd4;
	ld.global.f64 	%fd62, [%rd41];
	add.s64 	%rd42, %rd36, %rd29;
	ld.global.f64 	%fd63, [%rd42];
	mul.f64 	%fd64, %fd62, %fd63;
	sub.f64 	%fd65, %fd61, %fd64;
	st.global.f64 	[%rd5], %fd65;
	add.s64 	%rd43, %rd41, %rd4;
	ld.global.f64 	%fd66, [%rd43];
	add.s64 	%rd44, %rd42, %rd4;
	ld.global.f64 	%fd67, [%rd44];
	mul.f64 	%fd68, %fd66, %fd67;
	sub.f64 	%fd69, %fd65, %fd68;
	st.global.f64 	[%rd5], %fd69;
	add.s64 	%rd45, %rd43, %rd4;
	ld.global.f64 	%fd70, [%rd45];
	add.s64 	%rd46, %rd44, %rd4;
	ld.global.f64 	%fd71, [%rd46];
	mul.f64 	%fd72, %fd70, %fd71;
	sub.f64 	%fd114, %fd69, %fd72;
	st.global.f64 	[%rd5], %fd114;
	add.s32 	%r50, %r50, 4;
	add.s32 	%r49, %r49, %r9;
	add.s32 	%r48, %r48, %r10;
	setp.ne.s32 	%p5, %r50, 0;
	mov.u32 	%r52, %r7;
	@%p5 bra 	$L__BB0_6;
$L__BB0_7:
	setp.eq.s32 	%p6, %r6, 0;
	@%p6 bra 	$L__BB0_12;
	setp.eq.s32 	%p7, %r6, 1;
	@%p7 bra 	$L__BB0_10;
	mad.lo.s32 	%r38, %r47, %r4, %r46;
	mad.lo.s32 	%r39, %r52, %r3, %r38;
	mad.lo.s32 	%r40, %r47, %r3, %r46;
	mad.lo.s32 	%r41, %r52, %r4, %r40;
	mul.wide.s32 	%rd47, %r39, 8;
	add.s64 	%rd48, %rd1, %rd47;
	ld.global.f64 	%fd74, [%rd48];
	mul.wide.s32 	%rd49, %r41, 8;
	add.s64 	%rd50, %rd1, %rd49;
	ld.global.f64 	%fd75, [%rd50];
	mul.f64 	%fd76, %fd74, %fd75;
	sub.f64 	%fd77, %fd114, %fd76;
	st.global.f64 	[%rd5], %fd77;
	add.s64 	%rd51, %rd48, %rd4;
	ld.global.f64 	%fd78, [%rd51];
	add.s64 	%rd52, %rd50, %rd4;
	ld.global.f64 	%fd79, [%rd52];
	mul.f64 	%fd80, %fd78, %fd79;
	sub.f64 	%fd81, %fd77, %fd80;
	st.global.f64 	[%rd5], %fd81;
	add.s64 	%rd53, %rd51, %rd4;
	ld.global.f64 	%fd82, [%rd53];
	add.s64 	%rd54, %rd52, %rd4;
	ld.global.f64 	%fd83, [%rd54];
	mul.f64 	%fd84, %fd82, %fd83;
	sub.f64 	%fd85, %fd81, %fd84;
	st.global.f64 	[%rd5], %fd85;
	add.s64 	%rd55, %rd53, %rd4;
	ld.global.f64 	%fd86, [%rd55];
	mul.wide.s32 	%rd56, %r4, 8;
	add.s64 	%rd57, %rd50, %rd56;
	ld.global.f64 	%fd87, [%rd57];
	mul.f64 	%fd88, %fd86, %fd87;
	sub.f64 	%fd89, %fd85, %fd88;
	st.global.f64 	[%rd5], %fd89;
	add.s64 	%rd58, %rd55, %rd4;
	ld.global.f64 	%fd90, [%rd58];
	add.s64 	%rd59, %rd57, %rd4;
	ld.global.f64 	%fd91, [%rd59];
	mul.f64 	%fd92, %fd90, %fd91;
	sub.f64 	%fd93, %fd89, %fd92;
	st.global.f64 	[%rd5], %fd93;
	add.s64 	%rd60, %rd58, %rd4;
	ld.global.f64 	%fd94, [%rd60];
	add.s64 	%rd61, %rd59, %rd4;
	ld.global.f64 	%fd95, [%rd61];
	mul.f64 	%fd96, %fd94, %fd95;
	sub.f64 	%fd114, %fd93, %fd96;
	st.global.f64 	[%rd5], %fd114;
	add.s32 	%r52, %r52, 2;
$L__BB0_10:
	setp.eq.s32 	%p8, %r8, 0;
	@%p8 bra 	$L__BB0_12;
	mad.lo.s32 	%r42, %r47, %r4, %r46;
	mad.lo.s32 	%r43, %r52, %r3, %r42;
	mad.lo.s32 	%r44, %r47, %r3, %r46;
	mad.lo.s32 	%r45, %r52, %r4, %r44;
	mul.wide.s32 	%rd62, %r43, 8;
	add.s64 	%rd63, %rd1, %rd62;
	ld.global.f64 	%fd97, [%rd63];
	mul.wide.s32 	%rd64, %r45, 8;
	add.s64 	%rd65, %rd1, %rd64;
	ld.global.f64 	%fd98, [%rd65];
	mul.f64 	%fd99, %fd97, %fd98;
	sub.f64 	%fd100, %fd114, %fd99;
	st.global.f64 	[%rd5], %fd100;
	add.s64 	%rd66, %rd63, %rd4;
	ld.global.f64 	%fd101, [%rd66];
	add.s64 	%rd67, %rd65, %rd4;
	ld.global.f64 	%fd102, [%rd67];
	mul.f64 	%fd103, %fd101, %fd102;
	sub.f64 	%fd104, %fd100, %fd103;
	st.global.f64 	[%rd5], %fd104;
	add.s64 	%rd68, %rd66, %rd4;
	ld.global.f64 	%fd105, [%rd68];
	add.s64 	%rd69, %rd67, %rd4;
	ld.global.f64 	%fd106, [%rd69];
	mul.f64 	%fd107, %fd105, %fd106;
	sub.f64 	%fd114, %fd104, %fd107;
	st.global.f64 	[%rd5], %fd114;
$L__BB0_12:
	add.s32 	%r47, %r47, 1;
	setp.ne.s32 	%p9, %r47, %r31;
	@%p9 bra 	$L__BB0_4;
	add.s32 	%r46, %r46, %r5;
	setp.lt.s32 	%p10, %r46, %r29;
	@%p10 bra 	$L__BB0_3;
	bra.uni 	$L__BB0_15;
$L__BB0_14:
	mul.wide.s32 	%rd9, %r46, 8;
	add.s64 	%rd10, %rd3, %rd9;
	ld.global.f64 	%fd12, [%rd10];
	mul.wide.s32 	%rd11, %r29, 8;
	add.s64 	%rd12, %rd10, %rd11;
	ld.global.f64 	%fd13, [%rd12];
	add.s64 	%rd13, %rd12, %rd11;
	ld.global.f64 	%fd14, [%rd13];
	mul.f64 	%fd15, %fd13, %fd13;
	fma.rn.f64 	%fd16, %fd12, %fd12, %fd15;
	fma.rn.f64 	%fd17, %fd14, %fd14, %fd16;
	add.f64 	%fd18, %fd17, %fd17;
	add.s64 	%rd14, %rd2, %rd9;
	st.global.f64 	[%rd14], %fd18;
	add.s32 	%r46, %r46, %r5;
	setp.lt.s32 	%p3, %r46, %r29;
	@%p3 bra 	$L__BB0_14;
$L__BB0_15:
	ret;

}


// ===== COMPILED SASS (sm_100) =====

	.target	sm_100

	.elftype	@"ET_EXEC"


//--------------------- .note.nv.tkinfo           --------------------------
	.section	.note.nv.tkinfo,"",@"SHT_NOTE"
	.sectionflags	@"SHF_NOTE_NV_TKINFO"
	.tkinfo
        /*0018*/ 	.word	0x00000002
        /*0030*/ 	.string	""
        /*0030*/ 	.string	"ptxas"
        /*0030*/ 	.string	"Cuda compilation tools, release 13.0, V13.0.88"
        /*0030*/ 	.string	"Build cuda_13.0.r13.0/compiler.36424714_0"
        /*0030*/ 	.string	"-arch sm_100 -m 64 "



//--------------------- .note.nv.cuinfo           --------------------------
	.section	.note.nv.cuinfo,"",@"SHT_NOTE"
	.sectionflags	@"SHF_NOTE_NV_CUINFO"
        /*0018*/ 	.short	0x0002
        /*001a*/ 	.short	0x0064
        /*001c*/ 	.short	0x0082
	.zero		2


//--------------------- .nv.info                  --------------------------
	.section	.nv.info,"",@"SHT_CUDA_INFO"
	.align	4


	//----- nvinfo : EIATTR_REGCOUNT
	.align		4
        /*0000*/ 	.byte	0x04, 0x2f
        /*0002*/ 	.short	(.L_1 - .L_0)
	.align		4
.L_0:
        /*0004*/ 	.word	index@(_Z20no_1e_tmpS_cs_kerneliiiPdS_S_)
        /*0008*/ 	.word	0x00000020


	//----- nvinfo : EIATTR_FRAME_SIZE
	.align		4
.L_1:
        /*000c*/ 	.byte	0x04, 0x11
        /*000e*/ 	.short	(.L_3 - .L_2)
	.align		4
.L_2:
        /*0010*/ 	.word	index@(_Z20no_1e_tmpS_cs_kerneliiiPdS_S_)
        /*0014*/ 	.word	0x00000000


	//----- nvinfo : EIATTR_MIN_STACK_SIZE
	.align		4
.L_3:
        /*0018*/ 	.byte	0x04, 0x12
        /*001a*/ 	.short	(.L_5 - .L_4)
	.align		4
.L_4:
        /*001c*/ 	.word	index@(_Z20no_1e_tmpS_cs_kerneliiiPdS_S_)
        /*0020*/ 	.word	0x00000000
.L_5:


//--------------------- .nv.compat                --------------------------
	.section	.nv.compat,"",@"SHT_CUDA_COMPAT_INFO"
	.align	4
        /*0000*/ 	.byte	0x02, 0x09, 0x00, 0x00, 0x02, 0x02, 0x01, 0x00, 0x02, 0x05, 0x05, 0x00, 0x03, 0x07, 0x01, 0x01
        /*0010*/ 	.byte	0x02, 0x03, 0x00, 0x00, 0x02, 0x06, 0x01, 0x00, 0x04, 0x0b, 0x08, 0x00, 0x01, 0x00, 0x00, 0x00
        /*0020*/ 	.byte	0x00, 0x00, 0x00, 0x00


//--------------------- .nv.info._Z20no_1e_tmpS_cs_kerneliiiPdS_S_ --------------------------
	.section	.nv.info._Z20no_1e_tmpS_cs_kerneliiiPdS_S_,"",@"SHT_CUDA_INFO"
	.sectionflags	@""
	.align	4


	//----- nvinfo : EIATTR_CUDA_API_VERSION
	.align		4
        /*0000*/ 	.byte	0x04, 0x37
        /*0002*/ 	.short	(.L_7 - .L_6)
.L_6:
        /*0004*/ 	.word	0x00000082


	//----- nvinfo : EIATTR_KPARAM_INFO
	.align		4
.L_7:
        /*0008*/ 	.byte	0x04, 0x17
        /*000a*/ 	.short	(.L_9 - .L_8)
.L_8:
        /*000c*/ 	.word	0x00000000
        /*0010*/ 	.short	0x0005
        /*0012*/ 	.short	0x0020
        /*0014*/ 	.byte	0x00, 0xf5, 0x21, 0x00


	//----- nvinfo : EIATTR_KPARAM_INFO
	.align		4
.L_9:
        /*0018*/ 	.byte	0x04, 0x17
        /*001a*/ 	.short	(.L_11 - .L_10)
.L_10:
        /*001c*/ 	.word	0x00000000
        /*0020*/ 	.short	0x0004
        /*0022*/ 	.short	0x0018
        /*0024*/ 	.byte	0x00, 0xf5, 0x21, 0x00


	//----- nvinfo : EIATTR_KPARAM_INFO
	.align		4
.L_11:
        /*0028*/ 	.byte	0x04, 0x17
        /*002a*/ 	.short	(.L_13 - .L_12)
.L_12:
        /*002c*/ 	.word	0x00000000
        /*0030*/ 	.short	0x0003
        /*0032*/ 	.short	0x0010
        /*0034*/ 	.byte	0x00, 0xf5, 0x21, 0x00


	//----- nvinfo : EIATTR_KPARAM_INFO
	.align		4
.L_13:
        /*0038*/ 	.byte	0x04, 0x17
        /*003a*/ 	.short	(.L_15 - .L_14)
.L_14:
        /*003c*/ 	.word	0x00000000
        /*0040*/ 	.short	0x0002
        /*0042*/ 	.short	0x0008
        /*0044*/ 	.byte	0x00, 0xf0, 0x11, 0x00


	//----- nvinfo : EIATTR_KPARAM_INFO
	.align		4
.L_15:
        /*0048*/ 	.byte	0x04, 0x17
        /*004a*/ 	.short	(.L_17 - .L_16)
.L_16:
        /*004c*/ 	.word	0x00000000
        /*0050*/ 	.short	0x0001
        /*0052*/ 	.short	0x0004
        /*0054*/ 	.byte	0x00, 0xf0, 0x11, 0x00


	//----- nvinfo : EIATTR_KPARAM_INFO
	.align		4
.L_17:
        /*0058*/ 	.byte	0x04, 0x17
        /*005a*/ 	.short	(.L_19 - .L_18)
.L_18:
        /*005c*/ 	.word	0x00000000
        /*0060*/ 	.short	0x0000
        /*0062*/ 	.short	0x0000
        /*0064*/ 	.byte	0x00, 0xf0, 0x11, 0x00


	//----- nvinfo : EIATTR_SPARSE_MMA_MASK
	.align		4
.L_19:
        /*0068*/ 	.byte	0x03, 0x50
        /*006a*/ 	.short	0x0000


	//----- nvinfo : EIATTR_MAXREG_COUNT
	.align		4
        /*006c*/ 	.byte	0x03, 0x1b
        /*006e*/ 	.short	0x00ff


	//----- nvinfo : EIATTR_MERCURY_ISA_VERSION
	.align		4
        /*0070*/ 	.byte	0x03, 0x5f
        /*0072*/ 	.short	0x0101


	//----- nvinfo : EIATTR_VRC_CTA_INIT_COUNT
	.align		4
        /*0074*/ 	.byte	0x02, 0x4a
	.zero		1
	.zero		1


	//----- nvinfo : EIATTR_EXIT_INSTR_OFFSETS
	.align		4
        /*0078*/ 	.byte	0x04, 0x1c
        /*007a*/ 	.short	(.L_21 - .L_20)


	//   ....[0]....
.L_20:
        /*007c*/ 	.word	0x00000070


	//   ....[1]....
        /*0080*/ 	.word	0x000001f0


	//   ....[2]....
        /*0084*/ 	.word	0x00000dc0


	//----- nvinfo : EIATTR_CRS_STACK_SIZE
	.align		4
.L_21:
        /*0088*/ 	.byte	0x04, 0x1e
        /*008a*/ 	.short	(.L_23 - .L_22)
.L_22:
        /*008c*/ 	.word	0x00000000


	//----- nvinfo : EIATTR_CBANK_PARAM_SIZE
	.align		4
.L_23:
        /*0090*/ 	.byte	0x03, 0x19
        /*0092*/ 	.short	0x0028


	//----- nvinfo : EIATTR_PARAM_CBANK
	.align		4
        /*0094*/ 	.byte	0x04, 0x0a
        /*0096*/ 	.short	(.L_25 - .L_24)
	.align		4
.L_24:
        /*0098*/ 	.word	index@(.nv.constant0._Z20no_1e_tmpS_cs_kerneliiiPdS_S_)
        /*009c*/ 	.short	0x0380
        /*009e*/ 	.short	0x0028


	//----- nvinfo : EIATTR_SW_WAR
	.align		4
.L_25:
        /*00a0*/ 	.byte	0x04, 0x36
        /*00a2*/ 	.short	(.L_27 - .L_26)
.L_26:
        /*00a4*/ 	.word	0x00000008
.L_27:


//--------------------- .nv.callgraph             --------------------------
	.section	.nv.callgraph,"",@"SHT_CUDA_CALLGRAPH"
	.align	4
	.sectionentsize	8
	.align		4
        /*0000*/ 	.word	0x00000000
	.align		4
        /*0004*/ 	.word	0xffffffff
	.align		4
        /*0008*/ 	.word	0x00000000
	.align		4
        /*000c*/ 	.word	0xfffffffe
	.align		4
        /*0010*/ 	.word	0x00000000
	.align		4
        /*0014*/ 	.word	0xfffffffd
	.align		4
        /*0018*/ 	.word	0x00000000
	.align		4
        /*001c*/ 	.word	0xfffffffc


//--------------------- .text._Z20no_1e_tmpS_cs_kerneliiiPdS_S_ --------------------------
	.section	.text._Z20no_1e_tmpS_cs_kerneliiiPdS_S_,"ax",@progbits
	.align	128
        .global         _Z20no_1e_tmpS_cs_kerneliiiPdS_S_
        .type           _Z20no_1e_tmpS_cs_kerneliiiPdS_S_,@function
        .size           _Z20no_1e_tmpS_cs_kerneliiiPdS_S_,(.L_x_9 - _Z20no_1e_tmpS_cs_kerneliiiPdS_S_)
        .other          _Z20no_1e_tmpS_cs_kerneliiiPdS_S_,@"STO_CUDA_ENTRY STV_DEFAULT"
_Z20no_1e_tmpS_cs_kerneliiiPdS_S_:
.text._Z20no_1e_tmpS_cs_kerneliiiPdS_S_:
[----:B------:R-:W-:Y:S01]  /*0000*/  LDC R1, c[0x0][0x37c] ;  /* 0x0000df00ff017b82 */ /* 0x000fe20000000800 */
[----:B------:R-:W0:Y:S07]  /*0010*/  S2R R0, SR_TID.X ;  /* 0x0000000000007919 */ /* 0x000e2e0000002100 */
[----:B------:R-:W0:Y:S08]  /*0020*/  S2UR UR4, SR_CTAID.X ;  /* 0x00000000000479c3 */ /* 0x000e300000002500 */
[----:B------:R-:W0:Y:S08]  /*0030*/  LDC R3, c[0x0][0x360] ;  /* 0x0000d800ff037b82 */ /* 0x000e300000000800 */
[----:B------:R-:W1:Y:S01]  /*0040*/  LDC R9, c[0x0][0x380] ;  /* 0x0000e000ff097b82 */ /* 0x000e620000000800 */
[----:B0-----:R-:W-:-:S05]  /*0050*/  IMAD R0, R3, UR4, R0 ;  /* 0x0000000403007c24 */ /* 0x001fca000f8e0200 */
[----:B-1----:R-:W-:-:S13]  /*0060*/  ISETP.GE.AND P0, PT, R0, R9, PT ;  /* 0x000000090000720c */ /* 0x002fda0003f06270 */
[----:B------:R-:W-:Y:S05]  /*0070*/  @P0 EXIT ;  /* 0x000000000000094d */ /* 0x000fea0003800000 */
[----:B------:R-:W0:Y:S01]  /*0080*/  LDCU UR4, c[0x0][0x388] ;  /* 0x00007100ff0477ac */ /* 0x000e220008000800 */
[----:B------:R-:W1:Y:S01]  /*0090*/  LDC.64 R4, c[0x0][0x398] ;  /* 0x0000e600ff047b82 */ /* 0x000e620000000a00 */
[----:B------:R-:W2:Y:S01]  /*00a0*/  LDCU UR5, c[0x0][0x370] ;  /* 0x00006e00ff0577ac */ /* 0x000ea20008000800 */
[----:B------:R-:W3:Y:S06]  /*00b0*/  LDCU.64 UR6, c[0x0][0x358] ;  /* 0x00006b00ff0677ac */ /* 0x000eec0008000a00 */
[----:B------:R-:W4:Y:S01]  /*00c0*/  LDC.64 R6, c[0x0][0x3a0] ;  /* 0x0000e800ff067b82 */ /* 0x000f220000000a00 */
[----:B0-----:R-:W-:Y:S01]  /*00d0*/  UISETP.GT.AND UP0, UPT, UR4, URZ, UPT ;  /* 0x000000ff0400728c */ /* 0x001fe2000bf04270 */
[----:B--2---:R-:W-:-:S08]  /*00e0*/  IMAD R3, R3, UR5, RZ ;  /* 0x0000000503037c24 */ /* 0x004fd0000f8e02ff */
[----:B---3--:R-:W-:Y:S05]  /*00f0*/  BRA.U UP0, `(.L_x_0) ;  /* 0x0000000100407547 */ /* 0x008fea000b800000 */
.L_x_1:
[----:B-1----:R-:W-:-:S04]  /*0100*/  IMAD.WIDE R10, R0, 0x8, R4 ;  /* 0x00000008000a7825 */ /* 0x002fc800078e0204 */
[C---:B------:R-:W-:Y:S02]  /*0110*/  IMAD.WIDE R12, R9.reuse, 0x8, R10 ;  /* 0x00000008090c7825 */ /* 0x040fe400078e020a */
[----:B------:R-:W2:Y:S04]  /*0120*/  LDG.E.64 R10, desc[UR6][R10.64] ;  /* 0x000000060a0a7981 */ /* 0x000ea8000c1e1b00 */
[----:B0-----:R-:W3:Y:S01]  /*0130*/  LDG.E.64 R14, desc[UR6][R12.64] ;  /* 0x000000060c0e7981 */ /* 0x001ee2000c1e1b00 */
[----:B------:R-:W-:-:S06]  /*0140*/  IMAD.WIDE R16, R9, 0x8, R12 ;  /* 0x0000000809107825 */ /* 0x000fcc00078e020c */
[----:B------:R-:W5:Y:S01]  /*0150*/  LDG.E.64 R16, desc[UR6][R16.64] ;  /* 0x0000000610107981 */ /* 0x000f62000c1e1b00 */
[----:B----4-:R-:W-:Y:S01]  /*0160*/  IMAD.WIDE R18, R0, 0x8, R6 ;  /* 0x0000000800127825 */ /* 0x010fe200078e0206 */
[----:B------:R-:W-:-:S04]  /*0170*/  IADD3 R0, PT, PT, R3, R0, RZ ;  /* 0x0000000003007210 */ /* 0x000fc80007ffe0ff */
[----:B------:R-:W-:Y:S01]  /*0180*/  ISETP.GE.AND P0, PT, R0, R9, PT ;  /* 0x000000090000720c */ /* 0x000fe20003f06270 */
[----:B---3--:R-:W-:-:S08]  /*0190*/  DMUL R14, R14, R14 ;  /* 0x0000000e0e0e7228 */ /* 0x008fd00000000000 */
[----:B--2---:R-:W-:-:S08]  /*01a0*/  DFMA R14, R10, R10, R14 ;  /* 0x0000000a0a0e722b */ /* 0x004fd0000000000e */
[----:B-----5:R-:W-:-:S08]  /*01b0*/  DFMA R14, R16, R16, R14 ;  /* 0x00000010100e722b */ /* 0x020fd0000000000e */
[----:B------:R-:W-:-:S07]  /*01c0*/  DADD R14, R14, R14 ;  /* 0x000000000e0e7229 */ /* 0x000fce000000000e */
[----:B------:R0:W-:Y:S01]  /*01d0*/  STG.E.64 desc[UR6][R18.64], R14 ;  /* 0x0000000e12007986 */ /* 0x0001e2000c101b06 */
[----:B------:R-:W-:Y:S05]  /*01e0*/  @!P0 BRA `(.L_x_1) ;  /* 0xfffffffc00c48947 */ /* 0x000fea000383ffff */
[----:B------:R-:W-:Y:S05]  /*01f0*/  EXIT ;  /* 0x000000000000794d */ /* 0x000fea0003800000 */
.L_x_0:
[----:B------:R-:W4:Y:S01]  /*0200*/  LDCU UR5, c[0x0][0x384] ;  /* 0x00007080ff0577ac */ /* 0x000f220008000800 */
[C---:B-1----:R-:W-:Y:S01]  /*0210*/  LEA R5, R9.reuse, R9, 0x1 ;  /* 0x0000000909057211 */ /* 0x042fe200078e08ff */
[----:B------:R-:W-:Y:S01]  /*0220*/  IMAD R2, R9, 0xc, RZ ;  /* 0x0000000c09027824 */ /* 0x000fe200078e02ff */
[----:B------:R-:W-:-:S03]  /*0230*/  ULOP3.LUT UR4, UR4, 0x3, URZ, 0xc0, !UPT ;  /* 0x0000000304047892 */ /* 0x000fc6000f8ec0ff */
[----:B----4-:R-:W-:-:S09]  /*0240*/  IMAD R7, R5, UR5, RZ ;  /* 0x0000000505077c24 */ /* 0x010fd2000f8e02ff */
.L_x_7:
[----:B0-----:R-:W0:Y:S08]  /*0250*/  LDC.64 R10, c[0x0][0x398] ;  /* 0x0000e600ff0a7b82 */ /* 0x001e300000000a00 */
[----:B-12---:R-:W1:Y:S08]  /*0260*/  LDC R15, c[0x0][0x380] ;  /* 0x0000e000ff0f7b82 */ /* 0x006e700000000800 */
[----:B------:R-:W2:Y:S01]  /*0270*/  LDC.64 R18, c[0x0][0x3a0] ;  /* 0x0000e800ff127b82 */ /* 0x000ea20000000a00 */
[----:B0-----:R-:W-:-:S04]  /*0280*/  IMAD.WIDE R10, R0, 0x8, R10 ;  /* 0x00000008000a7825 */ /* 0x001fc800078e020a */
[C---:B-1----:R-:W-:Y:S02]  /*0290*/  IMAD.WIDE R12, R15.reuse, 0x8, R10 ;  /* 0x000000080f0c7825 */ /* 0x042fe400078e020a */
[----:B---3--:R-:W3:Y:S04]  /*02a0*/  LDG.E.64 R10, desc[UR6][R10.64] ;  /* 0x000000060a0a7981 */ /* 0x008ee8000c1e1b00 */
[----:B------:R-:W4:Y:S01]  /*02b0*/  LDG.E.64 R8, desc[UR6][R12.64] ;  /* 0x000000060c087981 */ /* 0x000f22000c1e1b00 */
[----:B------:R-:W-:-:S06]  /*02c0*/  IMAD.WIDE R14, R15, 0x8, R12 ;  /* 0x000000080f0e7825 */ /* 0x000fcc00078e020c */
[----:B------:R-:W5:Y:S01]  /*02d0*/  LDG.E.64 R14, desc[UR6][R14.64] ;  /* 0x000000060e0e7981 */ /* 0x000f62000c1e1b00 */
[----:B------:R-:W-:Y:S01]  /*02e0*/  MOV R6, RZ ;  /* 0x000000ff00067202 */ /* 0x000fe20000000f00 */
[----:B----4-:R-:W-:-:S08]  /*02f0*/  DMUL R8, R8, R8 ;  /* 0x0000000808087228 */ /* 0x010fd00000000000 */
[----:B---3--:R-:W-:-:S08]  /*0300*/  DFMA R8, R10, R10, R8 ;  /* 0x0000000a0a08722b */ /* 0x008fd00000000008 */
[----:B-----5:R-:W-:-:S08]  /*0310*/  DFMA R8, R14, R14, R8 ;  /* 0x0000000e0e08722b */ /* 0x020fd00000000008 */
[----:B------:R-:W-:Y:S01]  /*0320*/  DADD R16, R8, R8 ;  /* 0x0000000008107229 */ /* 0x000fe20000000008 */
[----:B--2---:R-:W-:-:S06]  /*0330*/  IMAD.WIDE R8, R0, 0x8, R18 ;  /* 0x0000000800087825 */ /* 0x004fcc00078e0212 */
[----:B------:R0:W-:Y:S04]  /*0340*/  STG.E.64 desc[UR6][R8.64], R16 ;  /* 0x0000001008007986 */ /* 0x0001e8000c101b06 */
.L_x_6:
[----:B-1----:R-:W1:Y:S01]  /*0350*/  LDC R25, c[0x0][0x388] ;  /* 0x0000e200ff197b82 */ /* 0x002e620000000800 */
[----:B------:R-:W-:Y:S02]  /*0360*/  MOV R24, RZ ;  /* 0x000000ff00187202 */ /* 0x000fe40000000f00 */
[----:B-1----:R-:W-:-:S13]  /*0370*/  ISETP.GE.U32.AND P0, PT, R25, 0x4, PT ;  /* 0x000000041900780c */ /* 0x002fda0003f06070 */
[----:B--23--:R-:W-:Y:S05]  /*0380*/  @!P0 BRA `(.L_x_2) ;  /* 0x00000004004c8947 */ /* 0x00cfea0003800000 */
[----:B------:R-:W-:Y:S01]  /*0390*/  LOP3.LUT R24, R25, 0x7ffffffc, RZ, 0xc0, !PT ;  /* 0x7ffffffc19187812 */ /* 0x000fe200078ec0ff */
[--C-:B------:R-:W-:Y:S02]  /*03a0*/  IMAD R27, R6, R7, R0.reuse ;  /* 0x00000007061b7224 */ /* 0x100fe400078e0200 */
[----:B------:R-:W-:Y:S01]  /*03b0*/  IMAD R26, R5, R6, R0 ;  /* 0x00000006051a7224 */ /* 0x000fe200078e0200 */
[----:B------:R-:W-:-:S07]  /*03c0*/  IADD3 R4, PT, PT, -R24, RZ, RZ ;  /* 0x000000ff18047210 */ /* 0x000fce0007ffe1ff */
.L_x_3:
[----:B-1----:R-:W1:Y:S08]  /*03d0*/  LDC.64 R22, c[0x0][0x390] ;  /* 0x0000e400ff167b82 */ /* 0x002e700000000a00 */
[----:B------:R-:W2:Y:S01]  /*03e0*/  LDC.64 R10, c[0x0][0x380] ;  /* 0x0000e000ff0a7b82 */ /* 0x000ea20000000a00 */
[----:B-1----:R-:W-:-:S04]  /*03f0*/  IMAD.WIDE R28, R27, 0x8, R22 ;  /* 0x000000081b1c7825 */ /* 0x002fc800078e0216 */
[----:B------:R-:W-:Y:S01]  /*0400*/  IMAD.WIDE R22, R26, 0x8, R22 ;  /* 0x000000081a167825 */ /* 0x000fe200078e0216 */
[----:B------:R-:W3:Y:S04]  /*0410*/  LDG.E.64 R12, desc[UR6][R28.64] ;  /* 0x000000061c0c7981 */ /* 0x000ee8000c1e1b00 */
[----:B------:R-:W3:Y:S01]  /*0420*/  LDG.E.64 R20, desc[UR6][R22.64] ;  /* 0x0000000616147981 */ /* 0x000ee2000c1e1b00 */
[----:B--2---:R-:W-:-:S04]  /*0430*/  IMAD.WIDE R18, R10, 0x8, R28 ;  /* 0x000000080a127825 */ /* 0x004fc800078e021c */
[----:B------:R-:W-:Y:S01]  /*0440*/  IMAD.WIDE R14, R10, 0x8, R22 ;  /* 0x000000080a0e7825 */ /* 0x000fe200078e0216 */
[----:B---3--:R-:W-:-:S07]  /*0450*/  DFMA R20, -R12, R20, R16 ;  /* 0x000000140c14722b */ /* 0x008fce0000000110 */
[----:B------:R-:W-:Y:S04]  /*0460*/  STG.E.64 desc[UR6][R8.64], R20 ;  /* 0x0000001408007986 */ /* 0x000fe8000c101b06 */
[----:B0-----:R0:W2:Y:S04]  /*0470*/  LDG.E.64 R16, desc[UR6][R18.64] ;  /* 0x0000000612107981 */ /* 0x0010a8000c1e1b00 */
[----:B------:R-:W2:Y:S01]  /*0480*/  LDG.E.64 R12, desc[UR6][R14.64] ;  /* 0x000000060e0c7981 */ /* 0x000ea2000c1e1b00 */
[----:B0-----:R-:W-:Y:S01]  /*0490*/  IMAD.WIDE R18, R10, 0x8, R18 ;  /* 0x000000080a127825 */ /* 0x001fe200078e0212 */
[----:B--2---:R-:W-:-:S03]  /*04a0*/  DFMA R12, -R16, R12, R20 ;  /* 0x0000000c100c722b */ /* 0x004fc60000000114 */
[----:B------:R-:W-:-:S04]  /*04b0*/  IMAD.WIDE R16, R10, 0x8, R14 ;  /* 0x000000080a107825 */ /* 0x000fc800078e020e */
[----:B------:R0:W-:Y:S04]  /*04c0*/  STG.E.64 desc[UR6][R8.64], R12 ;  /* 0x0000000c08007986 */ /* 0x0001e8000c101b06 */
[----:B------:R-:W2:Y:S04]  /*04d0*/  LDG.E.64 R16, desc[UR6][R16.64] ;  /* 0x0000000610107981 */ /* 0x000ea8000c1e1b00 */
[----:B------:R-:W2:Y:S01]  /*04e0*/  LDG.E.64 R28, desc[UR6][R18.64] ;  /* 0x00000006121c7981 */ /* 0x000ea2000c1e1b00 */
[----:B------:R-:W-:Y:S01]  /*04f0*/  IMAD.WIDE R22, R7, 0x8, R22 ;  /* 0x0000000807167825 */ /* 0x000fe200078e0216 */
[----:B--2---:R-:W-:-:S03]  /*0500*/  DFMA R28, -R28, R16, R12 ;  /* 0x000000101c1c722b */ /* 0x004fc6000000010c */
[----:B------:R-:W-:-:S04]  /*0510*/  IMAD.WIDE R16, R10, 0x8, R18 ;  /* 0x000000080a107825 */ /* 0x000fc800078e0212 */
[----:B------:R1:W-:Y:S04]  /*0520*/  STG.E.64 desc[UR6][R8.64], R28 ;  /* 0x0000001c08007986 */ /* 0x0003e8000c101b06 */
[----:B0-----:R-:W2:Y:S04]  /*0530*/  LDG.E.64 R12, desc[UR6][R16.64] ;  /* 0x00000006100c7981 */ /* 0x001ea8000c1e1b00 */
[----:B------:R-:W2:Y:S01]  /*0540*/  LDG.E.64 R20, desc[UR6][R22.64] ;  /* 0x0000000616147981 */ /* 0x000ea2000c1e1b00 */
[----:B------:R-:W-:-:S04]  /*0550*/  IMAD.WIDE R18, R10, 0x8, R16 ;  /* 0x000000080a127825 */ /* 0x000fc800078e0210 */
[----:B------:R-:W-:Y:S01]  /*0560*/  IMAD.WIDE R14, R10, 0x8, R22 ;  /* 0x000000080a0e7825 */ /* 0x000fe200078e0216 */
[----:B--2---:R-:W-:-:S07]  /*0570*/  DFMA R20, -R12, R20, R28 ;  /* 0x000000140c14722b */ /* 0x004fce000000011c */
[----:B------:R0:W-:Y:S04]  /*0580*/  STG.E.64 desc[UR6][R8.64], R20 ;  /* 0x0000001408007986 */ /* 0x0001e8000c101b06 */
[----:B------:R-:W2:Y:S04]  /*0590*/  LDG.E.64 R16, desc[UR6][R18.64] ;  /* 0x0000000612107981 */ /* 0x000ea8000c1e1b00 */
[----:B------:R-:W2:Y:S01]  /*05a0*/  LDG.E.64 R12, desc[UR6][R14.64] ;  /* 0x000000060e0c7981 */ /* 0x000ea2000c1e1b00 */
[----:B-1----:R-:W-:Y:S01]  /*05b0*/  IMAD.WIDE R28, R10, 0x8, R14 ;  /* 0x000000080a1c7825 */ /* 0x002fe200078e020e */
[----:B--2---:R-:W-:-:S03]  /*05c0*/  DFMA R12, -R16, R12, R20 ;  /* 0x0000000c100c722b */ /* 0x004fc60000000114 */
[----:B0-----:R-:W-:-:S04]  /*05d0*/  IMAD.WIDE R20, R10, 0x8, R18 ;  /* 0x000000080a147825 */ /* 0x001fc800078e0212 */
[----:B------:R0:W-:Y:S04]  /*05e0*/  STG.E.64 desc[UR6][R8.64], R12 ;  /* 0x0000000c08007986 */ /* 0x0001e8000c101b06 */
[----:B------:R1:W2:Y:S04]  /*05f0*/  LDG.E.64 R16, desc[UR6][R28.64] ;  /* 0x000000061c107981 */ /* 0x0002a8000c1e1b00 */
[----:B------:R-:W2:Y:S01]  /*0600*/  LDG.E.64 R14, desc[UR6][R20.64] ;  /* 0x00000006140e7981 */ /* 0x000ea2000c1e1b00 */
[----:B-1----:R-:W-:Y:S01]  /*0610*/  IMAD.WIDE R28, R10, 0x8, R20 ;  /* 0x000000080a1c7825 */ /* 0x002fe200078e0214 */
[----:B--2---:R-:W-:-:S03]  /*0620*/  DFMA R16, -R14, R16, R12 ;  /* 0x000000100e10722b */ /* 0x004fc6000000010c */
[----:B0-----:R-:W-:-:S04]  /*0630*/  IMAD.WIDE R12, R7, 0x8, R22 ;  /* 0x00000008070c7825 */ /* 0x001fc800078e0216 */
[----:B------:R0:W-:Y:S04]  /*0640*/  STG.E.64 desc[UR6][R8.64], R16 ;  /* 0x0000001008007986 */ /* 0x0001e8000c101b06 */
[----:B------:R-:W2:Y:S04]  /*0650*/  LDG.E.64 R18, desc[UR6][R28.64] ;  /* 0x000000061c127981 */ /* 0x000ea8000c1e1b00 */
[----:B------:R-:W2:Y:S02]  /*0660*/  LDG.E.64 R14, desc[UR6][R12.64] ;  /* 0x000000060c0e7981 */ /* 0x000ea4000c1e1b00 */
[----:B--2---:R-:W-:Y:S01]  /*0670*/  DFMA R14, -R18, R14, R16 ;  /* 0x0000000e120e722b */ /* 0x004fe20000000110 */
[----:B0-----:R-:W-:-:S04]  /*0680*/  IMAD.WIDE R16, R10, 0x8, R28 ;  /* 0x000000080a107825 */ /* 0x001fc800078e021c */
[C---:B------:R-:W-:Y:S02]  /*0690*/  IMAD.WIDE R18, R10.reuse, 0x8, R12 ;  /* 0x000000080a127825 */ /* 0x040fe400078e020c */
[----:B------:R-:W-:Y:S04]  /*06a0*/  STG.E.64 desc[UR6][R8.64], R14 ;  /* 0x0000000e08007986 */ /* 0x000fe8000c101b06 */
[----:B------:R0:W2:Y:S04]  /*06b0*/  LDG.E.64 R20, desc[UR6][R16.64] ;  /* 0x0000000610147981 */ /* 0x0000a8000c1e1b00 */
[----:B------:R-:W2:Y:S01]  /*06c0*/  LDG.E.64 R22, desc[UR6][R18.64] ;  /* 0x0000000612167981 */ /* 0x000ea2000c1e1b00 */
[----:B------:R-:W-:-:S04]  /*06d0*/  IMAD.WIDE R28, R10, 0x8, R18 ;  /* 0x000000080a1c7825 */ /* 0x000fc800078e0212 */
[----:B0-----:R-:W-:Y:S01]  /*06e0*/  IMAD.WIDE R16, R10, 0x8, R16 ;  /* 0x000000080a107825 */ /* 0x001fe200078e0210 */
[----:B--2---:R-:W-:-:S07]  /*06f0*/  DFMA R22, -R20, R22, R14 ;  /* 0x000000161416722b */ /* 0x004fce000000010e */
[----:B------:R0:W-:Y:S04]  /*0700*/  STG.E.64 desc[UR6][R8.64], R22 ;  /* 0x0000001608007986 */ /* 0x0001e8000c101b06 */
[----:B------:R1:W2:Y:S04]  /*0710*/  LDG.E.64 R20, desc[UR6][R28.64] ;  /* 0x000000061c147981 */ /* 0x0002a8000c1e1b00 */
[----:B------:R-:W2:Y:S01]  /*0720*/  LDG.E.64 R18, desc[UR6][R16.64] ;  /* 0x0000000610127981 */ /* 0x000ea2000c1e1b00 */
[----:B-1----:R-:W-:Y:S01]  /*0730*/  IMAD.WIDE R28, R10, 0x8, R16 ;  /* 0x000000080a1c7825 */ /* 0x002fe200078e0210 */
[----:B--2---:R-:W-:-:S03]  /*0740*/  DFMA R20, -R18, R20, R22 ;  /* 0x000000141214722b */ /* 0x004fc60000000116 */
[----:B0-----:R-:W-:-:S04]  /*0750*/  IMAD.WIDE R22, R7, 0x8, R12 ;  /* 0x0000000807167825 */ /* 0x001fc800078e020c */
[----:B------:R0:W-:Y:S04]  /*0760*/  STG.E.64 desc[UR6][R8.64], R20 ;  /* 0x0000001408007986 */ /* 0x0001e8000c101b06 */
[----:B------:R-:W0:Y:S04]  /*0770*/  LDG.E.64 R14, desc[UR6][R28.64] ;  /* 0x000000061c0e7981 */ /* 0x000e28000c1e1b00 */
[----:B------:R-:W0:Y:S01]  /*0780*/  LDG.E.64 R12, desc[UR6][R22.64] ;  /* 0x00000006160c7981 */ /* 0x000e22000c1e1b00 */
[----:B------:R-:W-:Y:S01]  /*0790*/  IMAD.WIDE R18, R10, 0x8, R28 ;  /* 0x000000080a127825 */ /* 0x000fe200078e021c */
[----:B0-----:R-:W-:-:S03]  /*07a0*/  DFMA R20, -R14, R12, R20 ;  /* 0x0000000c0e14722b */ /* 0x001fc60000000114 */
[----:B------:R-:W-:-:S04]  /*07b0*/  IMAD.WIDE R14, R10, 0x8, R22 ;  /* 0x000000080a0e7825 */ /* 0x000fc800078e0216 */
[----:B------:R1:W-:Y:S04]  /*07c0*/  STG.E.64 desc[UR6][R8.64], R20 ;  /* 0x0000001408007986 */ /* 0x0003e8000c101b06 */
[----:B------:R0:W2:Y:S04]  /*07d0*/  LDG.E.64 R16, desc[UR6][R18.64] ;  /* 0x0000000612107981 */ /* 0x0000a8000c1e1b00 */
[----:B------:R3:W2:Y:S01]  /*07e0*/  LDG.E.64 R12, desc[UR6][R14.64] ;  /* 0x000000060e0c7981 */ /* 0x0006a2000c1e1b00 */
[----:B0-----:R-:W-:-:S04]  /*07f0*/  IMAD.WIDE R18, R10, 0x8, R18 ;  /* 0x000000080a127825 */ /* 0x001fc800078e0212 */
[----:B---3--:R-:W-:Y:S01]  /*0800*/  IMAD.WIDE R14, R10, 0x8, R14 ;  /* 0x000000080a0e7825 */ /* 0x008fe200078e020e */
[----:B--2---:R-:W-:-:S07]  /*0810*/  DFMA R12, -R16, R12, R20 ;  /* 0x0000000c100c722b */ /* 0x004fce0000000114 */
[----:B------:R1:W-:Y:S04]  /*0820*/  STG.E.64 desc[UR6][R8.64], R12 ;  /* 0x0000000c08007986 */ /* 0x0003e8000c101b06 */
[----:B------:R-:W2:Y:S04]  /*0830*/  LDG.E.64 R16, desc[UR6][R18.64] ;  /* 0x0000000612107981 */ /* 0x000ea8000c1e1b00 */
[----:B------:R-:W2:Y:S01]  /*0840*/  LDG.E.64 R22, desc[UR6][R14.64] ;  /* 0x000000060e167981 */ /* 0x000ea2000c1e1b00 */
[----:B------:R-:W-:Y:S01]  /*0850*/  IADD3 R4, PT, PT, R4, 0x4, RZ ;  /* 0x0000000404047810 */ /* 0x000fe20007ffe0ff */
[C---:B------:R-:W-:Y:S01]  /*0860*/  IMAD R26, R2.reuse, R11, R26 ;  /* 0x0000000b021a7224 */ /* 0x040fe200078e021a */
[----:B------:R-:W-:-:S02]  /*0870*/  IADD3 R27, PT, PT, R2, R27, RZ ;  /* 0x0000001b021b7210 */ /* 0x000fc40007ffe0ff */
[----:B------:R-:W-:Y:S01]  /*0880*/  ISETP.NE.AND P0, PT, R4, RZ, PT ;  /* 0x000000ff0400720c */ /* 0x000fe20003f05270 */
[----:B--2---:R-:W-:-:S07]  /*0890*/  DFMA R16, -R16, R22, R12 ;  /* 0x000000161010722b */ /* 0x004fce000000010c */
[----:B------:R1:W-:Y:S05]  /*08a0*/  STG.E.64 desc[UR6][R8.64], R16 ;  /* 0x0000001008007986 */ /* 0x0003ea000c101b06 */
[----:B------:R-:W-:Y:S05]  /*08b0*/  @P0 BRA `(.L_x_3) ;  /* 0xfffffff800c40947 */ /* 0x000fea000383ffff */
.L_x_2:
[----:B------:R-:W-:-:S09]  /*08c0*/  UISETP.NE.AND UP0, UPT, UR4, URZ, UPT ;  /* 0x000000ff0400728c */ /* 0x000fd2000bf05270 */
[----:B------:R-:W-:Y:S05]  /*08d0*/  BRA.U !UP0, `(.L_x_4) ;  /* 0x00000005081c7547 */ /* 0x000fea000b800000 */
[----:B------:R-:W-:Y:S01]  /*08e0*/  UISETP.NE.AND UP0, UPT, UR4, 0x1, UPT ;  /* 0x000000010400788c */ /* 0x000fe2000bf05270 */
[----:B------:R-:W-:-:S08]  /*08f0*/  LOP3.LUT P0, RZ, R25, 0x1, RZ, 0xc0, !PT ;  /* 0x0000000119ff7812 */ /* 0x000fd0000780c0ff */
[----:B------:R-:W-:Y:S05]  /*0900*/  BRA.U !UP0, `(.L_x_5) ;  /* 0x0000000108ac7547 */ /* 0x000fea000b800000 */
[----:B------:R-:W2:Y:S01]  /*0910*/  LDC.64 R10, c[0x0][0x390] ;  /* 0x0000e400ff0a7b82 */ /* 0x000ea20000000a00 */
[-CC-:B------:R-:W-:Y:S02]  /*0920*/  IMAD R27, R6, R7.reuse, R0.reuse ;  /* 0x00000007061b7224 */ /* 0x180fe400078e0200 */
[C---:B-1----:R-:W-:Y:S02]  /*0930*/  IMAD R13, R5.reuse, R6, R0 ;  /* 0x00000006050d7224 */ /* 0x042fe400078e0200 */
[----:B------:R-:W-:Y:S02]  /*0940*/  IMAD R27, R5, R24, R27 ;  /* 0x00000018051b7224 */ /* 0x000fe400078e021b */
[----:B------:R-:W-:Y:S01]  /*0950*/  IMAD R13, R24, R7, R13 ;  /* 0x00000007180d7224 */ /* 0x000fe200078e020d */
[----:B------:R-:W1:Y:S01]  /*0960*/  LDC R23, c[0x0][0x380] ;  /* 0x0000e000ff177b82 */ /* 0x000e620000000800 */
[----:B--2---:R-:W-:-:S04]  /*0970*/  IMAD.WIDE R26, R27, 0x8, R10 ;  /* 0x000000081b1a7825 */ /* 0x004fc800078e020a */
[----:B------:R-:W-:Y:S01]  /*0980*/  IMAD.WIDE R10, R13, 0x8, R10 ;  /* 0x000000080d0a7825 */ /* 0x000fe200078e020a */
[----:B------:R-:W0:Y:S04]  /*0990*/  LDG.E.64 R14, desc[UR6][R26.64] ;  /* 0x000000061a0e7981 */ /* 0x000e28000c1e1b00 */
[----:B------:R-:W0:Y:S02]  /*09a0*/  LDG.E.64 R12, desc[UR6][R10.64] ;  /* 0x000000060a0c7981 */ /* 0x000e24000c1e1b00 */
[----:B0-----:R-:W-:Y:S01]  /*09b0*/  DFMA R16, -R14, R12, R16 ;  /* 0x0000000c0e10722b */ /* 0x001fe20000000110 */
[----:B-1----:R-:W-:-:S04]  /*09c0*/  IMAD.WIDE R12, R23, 0x8, R26 ;  /* 0x00000008170c7825 */ /* 0x002fc800078e021a */
[C---:B------:R-:W-:Y:S02]  /*09d0*/  IMAD.WIDE R14, R23.reuse, 0x8, R10 ;  /* 0x00000008170e7825 */ /* 0x040fe400078e020a */
[----:B------:R-:W-:Y:S04]  /*09e0*/  STG.E.64 desc[UR6][R8.64], R16 ;  /* 0x0000001008007986 */ /* 0x000fe8000c101b06 */
[----:B------:R-:W2:Y:S04]  /*09f0*/  LDG.E.64 R18, desc[UR6][R12.64] ;  /* 0x000000060c127981 */ /* 0x000ea8000c1e1b00 */
[----:B------:R0:W2:Y:S01]  /*0a00*/  LDG.E.64 R20, desc[UR6][R14.64] ;  /* 0x000000060e147981 */ /* 0x0000a2000c1e1b00 */
[----:B------:R-:W-:-:S04]  /*0a10*/  IMAD.WIDE R26, R23, 0x8, R12 ;  /* 0x00000008171a7825 */ /* 0x000fc800078e020c */
[----:B0-----:R-:W-:Y:S01]  /*0a20*/  IMAD.WIDE R14, R23, 0x8, R14 ;  /* 0x00000008170e7825 */ /* 0x001fe200078e020e */
[----:B--2---:R-:W-:-:S07]  /*0a30*/  DFMA R20, -R18, R20, R16 ;  /* 0x000000141214722b */ /* 0x004fce0000000110 */
[----:B------:R0:W-:Y:S04]  /*0a40*/  STG.E.64 desc[UR6][R8.64], R20 ;  /* 0x0000001408007986 */ /* 0x0001e8000c101b06 */
[----:B------:R-:W2:Y:S04]  /*0a50*/  LDG.E.64 R28, desc[UR6][R14.64] ;  /* 0x000000060e1c7981 */ /* 0x000ea8000c1e1b00 */
[----:B------:R-:W2:Y:S02]  /*0a60*/  LDG.E.64 R18, desc[UR6][R26.64] ;  /* 0x000000061a127981 */ /* 0x000ea4000c1e1b00 */
[----:B--2---:R-:W-:Y:S01]  /*0a70*/  DFMA R28, -R18, R28, R20 ;  /* 0x0000001c121c722b */ /* 0x004fe20000000114 */
[----:B0-----:R-:W-:-:S04]  /*0a80*/  IMAD.WIDE R20, R23, 0x8, R26 ;  /* 0x0000000817147825 */ /* 0x001fc800078e021a */
[----:B------:R-:W-:Y:S02]  /*0a90*/  IMAD.WIDE R26, R7, 0x8, R10 ;  /* 0x00000008071a7825 */ /* 0x000fe400078e020a */
[----:B------:R2:W-:Y:S04]  /*0aa0*/  STG.E.64 desc[UR6][R8.64], R28 ;  /* 0x0000001c08007986 */ /* 0x0005e8000c101b06 */
[----:B------:R-:W3:Y:S04]  /*0ab0*/  LDG.E.64 R10, desc[UR6][R20.64] ;  /* 0x00000006140a7981 */ /* 0x000ee8000c1e1b00 */
[----:B------:R-:W3:Y:S01]  /*0ac0*/  LDG.E.64 R18, desc[UR6][R26.64] ;  /* 0x000000061a127981 */ /* 0x000ee2000c1e1b00 */
[----:B------:R-:W-:Y:S01]  /*0ad0*/  IMAD.WIDE R12, R23, 0x8, R26 ;  /* 0x00000008170c7825 */ /* 0x000fe200078e021a */
[----:B---3--:R-:W-:-:S03]  /*0ae0*/  DFMA R18, -R10, R18, R28 ;  /* 0x000000120a12722b */ /* 0x008fc6000000011c */
[----:B------:R-:W-:-:S04]  /*0af0*/  IMAD.WIDE R10, R23, 0x8, R20 ;  /* 0x00000008170a7825 */ /* 0x000fc800078e0214 */
[----:B------:R2:W-:Y:S04]  /*0b00*/  STG.E.64 desc[UR6][R8.64], R18 ;  /* 0x0000001208007986 */ /* 0x0005e8000c101b06 */
[----:B------:R0:W3:Y:S04]  /*0b10*/  LDG.E.64 R14, desc[UR6][R10.64] ;  /* 0x000000060a0e7981 */ /* 0x0000e8000c1e1b00 */
[----:B------:R-:W3:Y:S01]  /*0b20*/  LDG.E.64 R16, desc[UR6][R12.64] ;  /* 0x000000060c107981 */ /* 0x000ee2000c1e1b00 */
[----:B0-----:R-:W-:-:S04]  /*0b30*/  IMAD.WIDE R10, R23, 0x8, R10 ;  /* 0x00000008170a7825 */ /* 0x001fc800078e020a */
[----:B------:R-:W-:Y:S01]  /*0b40*/  IMAD.WIDE R22, R23, 0x8, R12 ;  /* 0x0000000817167825 */ /* 0x000fe200078e020c */
[----:B---3--:R-:W-:-:S07]  /*0b50*/  DFMA R14, -R14, R16, R18 ;  /* 0x000000100e0e722b */ /* 0x008fce0000000112 */
[----:B------:R2:W-:Y:S04]  /*0b60*/  STG.E.64 desc[UR6][R8.64], R14 ;  /* 0x0000000e08007986 */ /* 0x0005e8000c101b06 */
[----:B------:R-:W3:Y:S04]  /*0b70*/  LDG.E.64 R16, desc[UR6][R10.64] ;  /* 0x000000060a107981 */ /* 0x000ee8000c1e1b00 */
[----:B------:R-:W3:Y:S01]  /*0b80*/  LDG.E.64 R22, desc[UR6][R22.64] ;  /* 0x0000000616167981 */ /* 0x000ee2000c1e1b00 */
[----:B------:R-:W-:Y:S01]  /*0b90*/  IADD3 R24, PT, PT, R24, 0x2, RZ ;  /* 0x0000000218187810 */ /* 0x000fe20007ffe0ff */
[----:B---3--:R-:W-:-:S07]  /*0ba0*/  DFMA R16, -R16, R22, R14 ;  /* 0x000000161010722b */ /* 0x008fce000000010e */
[----:B------:R2:W-:Y:S04]  /*0bb0*/  STG.E.64 desc[UR6][R8.64], R16 ;  /* 0x0000001008007986 */ /* 0x0005e8000c101b06 */
.L_x_5:
[----:B------:R-:W-:Y:S05]  /*0bc0*/  @!P0 BRA `(.L_x_4) ;  /* 0x0000000000608947 */ /* 0x000fea0003800000 */
[----:B-1----:R-:W1:Y:S01]  /*0bd0*/  LDC.64 R12, c[0x0][0x390] ;  /* 0x0000e400ff0c7b82 */ /* 0x002e620000000a00 */
[-CC-:B------:R-:W-:Y:S02]  /*0be0*/  IMAD R11, R6, R7.reuse, R0.reuse ;  /* 0x00000007060b7224 */ /* 0x180fe400078e0200 */
[C---:B--2---:R-:W-:Y:S02]  /*0bf0*/  IMAD R15, R5.reuse, R6, R0 ;  /* 0x00000006050f7224 */ /* 0x044fe400078e0200 */
[----:B------:R-:W-:Y:S02]  /*0c00*/  IMAD R11, R5, R24, R11 ;  /* 0x00000018050b7224 */ /* 0x000fe400078e020b */
[----:B------:R-:W-:Y:S01]  /*0c10*/  IMAD R15, R24, R7, R15 ;  /* 0x00000007180f7224 */ /* 0x000fe200078e020f */
[----:B------:R-:W2:Y:S01]  /*0c20*/  LDC R19, c[0x0][0x380] ;  /* 0x0000e000ff137b82 */ /* 0x000ea20000000800 */
[----:B-1----:R-:W-:-:S04]  /*0c30*/  IMAD.WIDE R10, R11, 0x8, R12 ;  /* 0x000000080b0a7825 */ /* 0x002fc800078e020c */
[----:B------:R-:W-:Y:S01]  /*0c40*/  IMAD.WIDE R12, R15, 0x8, R12 ;  /* 0x000000080f0c7825 */ /* 0x000fe200078e020c */
[----:B------:R-:W3:Y:S04]  /*0c50*/  LDG.E.64 R20, desc[UR6][R10.64] ;  /* 0x000000060a147981 */ /* 0x000ee8000c1e1b00 */
[----:B------:R-:W3:Y:S01]  /*0c60*/  LDG.E.64 R14, desc[UR6][R12.64] ;  /* 0x000000060c0e7981 */ /* 0x000ee2000c1e1b00 */
[----:B--2---:R-:W-:Y:S01]  /*0c70*/  IMAD.WIDE R22, R19, 0x8, R12 ;  /* 0x0000000813167825 */ /* 0x004fe200078e020c */
[----:B---3--:R-:W-:-:S03]  /*0c80*/  DFMA R20, -R20, R14, R16 ;  /* 0x0000000e1414722b */ /* 0x008fc60000000110 */
[----:B------:R-:W-:-:S04]  /*0c90*/  IMAD.WIDE R14, R19, 0x8, R10 ;  /* 0x00000008130e7825 */ /* 0x000fc800078e020a */
[----:B------:R3:W-:Y:S04]  /*0ca0*/  STG.E.64 desc[UR6][R8.64], R20 ;  /* 0x0000001408007986 */ /* 0x0007e8000c101b06 */
[----:B------:R-:W2:Y:S04]  /*0cb0*/  LDG.E.64 R26, desc[UR6][R14.64] ;  /* 0x000000060e1a7981 */ /* 0x000ea8000c1e1b00 */
[----:B0-----:R-:W2:Y:S01]  /*0cc0*/  LDG.E.64 R16, desc[UR6][R22.64] ;  /* 0x0000000616107981 */ /* 0x001ea2000c1e1b00 */
[----:B------:R-:W-:-:S04]  /*0cd0*/  IMAD.WIDE R28, R19, 0x8, R14 ;  /* 0x00000008131c7825 */ /* 0x000fc800078e020e */
[----:B------:R-:W-:Y:S01]  /*0ce0*/  IMAD.WIDE R10, R19, 0x8, R22 ;  /* 0x00000008130a7825 */ /* 0x000fe200078e0216 */
[----:B--2---:R-:W-:-:S07]  /*0cf0*/  DFMA R26, -R26, R16, R20 ;  /* 0x000000101a1a722b */ /* 0x004fce0000000114 */
[----:B------:R3:W-:Y:S04]  /*0d00*/  STG.E.64 desc[UR6][R8.64], R26 ;  /* 0x0000001a08007986 */ /* 0x0007e8000c101b06 */
[----:B------:R-:W2:Y:S04]  /*0d10*/  LDG.E.64 R28, desc[UR6][R28.64] ;  /* 0x000000061c1c7981 */ /* 0x000ea8000c1e1b00 */
[----:B------:R-:W2:Y:S02]  /*0d20*/  LDG.E.64 R10, desc[UR6][R10.64] ;  /* 0x000000060a0a7981 */ /* 0x000ea4000c1e1b00 */
[----:B--2---:R-:W-:-:S07]  /*0d30*/  DFMA R16, -R28, R10, R26 ;  /* 0x0000000a1c10722b */ /* 0x004fce000000011a */
[----:B------:R3:W-:Y:S04]  /*0d40*/  STG.E.64 desc[UR6][R8.64], R16 ;  /* 0x0000001008007986 */ /* 0x0007e8000c101b06 */
.L_x_4:
[----:B------:R-:W-:-:S04]  /*0d50*/  IADD3 R6, PT, PT, R6, 0x1, RZ ;  /* 0x0000000106067810 */ /* 0x000fc80007ffe0ff */
[----:B------:R-:W-:-:S13]  /*0d60*/  ISETP.NE.AND P0, PT, R6, R25, PT ;  /* 0x000000190600720c */ /* 0x000fda0003f05270 */
[----:B------:R-:W-:Y:S05]  /*0d70*/  @P0 BRA `(.L_x_6) ;  /* 0xfffffff400740947 */ /* 0x000fea000383ffff */
[----:B------:R-:W4:Y:S01]  /*0d80*/  LDCU UR5, c[0x0][0x380] ;  /* 0x00007000ff0577ac */ /* 0x000f220008000800 */
[----:B------:R-:W-:-:S04]  /*0d90*/  IADD3 R0, PT, PT, R3, R0, RZ ;  /* 0x0000000003007210 */ /* 0x000fc80007ffe0ff */
[----:B----4-:R-:W-:-:S13]  /*0da0*/  ISETP.GE.AND P0, PT, R0, UR5, PT ;  /* 0x0000000500007c0c */ /* 0x010fda000bf06270 */
[----:B------:R-:W-:Y:S05]  /*0db0*/  @!P0 BRA `(.L_x_7) ;  /* 0xfffffff400248947 */ /* 0x000fea000383ffff */
[----:B------:R-:W-:Y:S05]  /*0dc0*/  EXIT ;  /* 0x000000000000794d */ /* 0x000fea0003800000 */
.L_x_8:
[----:B------:R-:W-:-:S00]  /*0dd0*/  BRA `(.L_x_8) ;  /* 0xfffffffc00fc7947 */ /* 0x000fc0000383ffff */
[----:B------:R-:W-:-:S00]  /*0de0*/  NOP ;  /* 0x0000000000007918 */ /* 0x000fc00000000000 */
        /* <DEDUP_REMOVED lines=9> */
.L_x_9:


//--------------------- .nv.shared.reserved.0     --------------------------
	.section	.nv.shared.reserved.0,"aw",@nobits
	.weak		__nv_reservedSMEM_offset_0_alias
	.size		__nv_reservedSMEM_offset_0_alias, 0, 64
	.other		__nv_reservedSMEM_offset_0_alias,@"STO_CUDA_RESERVED_SHARED STV_DEFAULT"
__nv_reservedSMEM_offset_0_alias:
	.zero		0
	.zero		64


//--------------------- .nv.constant0._Z20no_1e_tmpS_cs_kerneliiiPdS_S_ --------------------------
	.section	.nv.constant0._Z20no_1e_tmpS_cs_kerneliiiPdS_S_,"a",@progbits
	.sectionflags	@""
	.align	4
.nv.constant0._Z20no_1e_tmpS_cs_kerneliiiPdS_S_:
	.zero		936


//--------------------- SYMBOLS --------------------------

	.type		.nv.reservedSmem.offset0,@object
	.size		.nv.reservedSmem.offset0,0x4
